	.headerflags	@"EF_CUDA_TEXMODE_UNIFIED EF_CUDA_64BIT_ADDRESS EF_CUDA_SM86 EF_CUDA_VIRTUAL_SM(EF_CUDA_SM86)"
	.elftype	@"ET_EXEC"


//--------------------- .nv.info                  --------------------------
	.section	.nv.info,"",@"SHT_CUDA_INFO"
	.align	4


	//----- nvinfo : EIATTR_REGCOUNT
	.align		4
        /*0000*/ 	.byte	0x04, 0x2f
        /*0002*/ 	.short	(.L_1 - .L_0)
	.align		4
.L_0:
        /*0004*/ 	.word	index@(recompute_w_u_fwd_kernel)
        /*0008*/ 	.word	0x00000030


	//----- nvinfo : EIATTR_MAX_STACK_SIZE
	.align		4
.L_1:
        /*000c*/ 	.byte	0x04, 0x23
        /*000e*/ 	.short	(.L_3 - .L_2)
	.align		4
.L_2:
        /*0010*/ 	.word	index@(recompute_w_u_fwd_kernel)
        /*0014*/ 	.word	0x00000000


	//----- nvinfo : EIATTR_MIN_STACK_SIZE
	.align		4
.L_3:
        /*0018*/ 	.byte	0x04, 0x12
        /*001a*/ 	.short	(.L_5 - .L_4)
	.align		4
.L_4:
        /*001c*/ 	.word	index@(recompute_w_u_fwd_kernel)
        /*0020*/ 	.word	0x00000000


	//----- nvinfo : EIATTR_FRAME_SIZE
	.align		4
.L_5:
        /*0024*/ 	.byte	0x04, 0x11
        /*0026*/ 	.short	(.L_7 - .L_6)
	.align		4
.L_6:
        /*0028*/ 	.word	index@(recompute_w_u_fwd_kernel)
        /*002c*/ 	.word	0x00000000
.L_7:


//--------------------- .nv.info.recompute_w_u_fwd_kernel --------------------------
	.section	.nv.info.recompute_w_u_fwd_kernel,"",@"SHT_CUDA_INFO"
	.align	4


	//----- nvinfo : EIATTR_CUDA_API_VERSION
	.align		4
        /*0000*/ 	.byte	0x04, 0x37
        /*0002*/ 	.short	(.L_9 - .L_8)
.L_8:
        /*0004*/ 	.word	0x0000007b


	//----- nvinfo : EIATTR_SW2861232_WAR
	.align		4
.L_9:
        /*0008*/ 	.byte	0x01, 0x35
	.zero		2


	//----- nvinfo : EIATTR_PARAM_CBANK
	.align		4
        /*000c*/ 	.byte	0x04, 0x0a
        /*000e*/ 	.short	(.L_11 - .L_10)
	.align		4
.L_10:
        /*0010*/ 	.word	index@(.nv.constant0.recompute_w_u_fwd_kernel)
        /*0014*/ 	.short	0x0160
        /*0016*/ 	.short	0x0044


	//----- nvinfo : EIATTR_CBANK_PARAM_SIZE
	.align		4
.L_11:
        /*0018*/ 	.byte	0x03, 0x19
        /*001a*/ 	.short	0x0044


	//----- nvinfo : EIATTR_KPARAM_INFO
	.align		4
        /*001c*/ 	.byte	0x04, 0x17
        /*001e*/ 	.short	(.L_13 - .L_12)
.L_12:
        /*0020*/ 	.word	0x00000000
        /*0024*/ 	.short	0x0008
        /*0026*/ 	.short	0x0040
        /*0028*/ 	.byte	0x00, 0xf0, 0x11, 0x00


	//----- nvinfo : EIATTR_KPARAM_INFO
	.align		4
.L_13:
        /*002c*/ 	.byte	0x04, 0x17
        /*002e*/ 	.short	(.L_15 - .L_14)
.L_14:
        /*0030*/ 	.word	0x00000000
        /*0034*/ 	.short	0x0007
        /*0036*/ 	.short	0x0038
        /*0038*/ 	.byte	0x00, 0xf0, 0x21, 0x00


	//----- nvinfo : EIATTR_KPARAM_INFO
	.align		4
.L_15:
        /*003c*/ 	.byte	0x04, 0x17
        /*003e*/ 	.short	(.L_17 - .L_16)
.L_16:
        /*0040*/ 	.word	0x00000000
        /*0044*/ 	.short	0x0006
        /*0046*/ 	.short	0x0030
        /*0048*/ 	.byte	0x00, 0xf0, 0x21, 0x00


	//----- nvinfo : EIATTR_KPARAM_INFO
	.align		4
.L_17:
        /*004c*/ 	.byte	0x04, 0x17
        /*004e*/ 	.short	(.L_19 - .L_18)
.L_18:
        /*0050*/ 	.word	0x00000000
        /*0054*/ 	.short	0x0005
        /*0056*/ 	.short	0x0028
        /*0058*/ 	.byte	0x00, 0xf0, 0x21, 0x00


	//----- nvinfo : EIATTR_KPARAM_INFO
	.align		4
.L_19:
        /*005c*/ 	.byte	0x04, 0x17
        /*005e*/ 	.short	(.L_21 - .L_20)
.L_20:
        /*0060*/ 	.word	0x00000000
        /*0064*/ 	.short	0x0004
        /*0066*/ 	.short	0x0020
        /*0068*/ 	.byte	0x00, 0xf0, 0x21, 0x00


	//----- nvinfo : EIATTR_KPARAM_INFO
	.align		4
.L_21:
        /*006c*/ 	.byte	0x04, 0x17
        /*006e*/ 	.short	(.L_23 - .L_22)
.L_22:
        /*0070*/ 	.word	0x00000000
        /*0074*/ 	.short	0x0003
        /*0076*/ 	.short	0x0018
        /*0078*/ 	.byte	0x00, 0xf0, 0x21, 0x00


	//----- nvinfo : EIATTR_KPARAM_INFO
	.align		4
.L_23:
        /*007c*/ 	.byte	0x04, 0x17
        /*007e*/ 	.short	(.L_25 - .L_24)
.L_24:
        /*0080*/ 	.word	0x00000000
        /*0084*/ 	.short	0x0002
        /*0086*/ 	.short	0x0010
        /*0088*/ 	.byte	0x00, 0xf0, 0x21, 0x00


	//----- nvinfo : EIATTR_KPARAM_INFO
	.align		4
.L_25:
        /*008c*/ 	.byte	0x04, 0x17
        /*008e*/ 	.short	(.L_27 - .L_26)
.L_26:
        /*0090*/ 	.word	0x00000000
        /*0094*/ 	.short	0x0001
        /*0096*/ 	.short	0x0008
        /*0098*/ 	.byte	0x00, 0xf0, 0x21, 0x00


	//----- nvinfo : EIATTR_KPARAM_INFO
	.align		4
.L_27:
        /*009c*/ 	.byte	0x04, 0x17
        /*009e*/ 	.short	(.L_29 - .L_28)
.L_28:
        /*00a0*/ 	.word	0x00000000
        /*00a4*/ 	.short	0x0000
        /*00a6*/ 	.short	0x0000
        /*00a8*/ 	.byte	0x00, 0xf0, 0x21, 0x00


	//----- nvinfo : EIATTR_MAXREG_COUNT
	.align		4
.L_29:
        /*00ac*/ 	.byte	0x03, 0x1b
        /*00ae*/ 	.short	0x00ff


	//----- nvinfo : EIATTR_EXIT_INSTR_OFFSETS
	.align		4
        /*00b0*/ 	.byte	0x04, 0x1c
        /*00b2*/ 	.short	(.L_31 - .L_30)


	//   ....[0]....
.L_30:
        /*00b4*/ 	.word	0x000016f0


	//----- nvinfo : EIATTR_MAX_THREADS
	.align		4
.L_31:
        /*00b8*/ 	.byte	0x04, 0x05
        /*00ba*/ 	.short	(.L_33 - .L_32)
.L_32:
        /*00bc*/ 	.word	0x00000100
        /*00c0*/ 	.word	0x00000001
        /*00c4*/ 	.word	0x00000001
.L_33:


//--------------------- .nv.rel.action            --------------------------
	.section	.nv.rel.action,"",@"SHT_CUDA_RELOCINFO"
	.align	8
	.sectionentsize	8
        /*0000*/ 	.byte	0x73, 0x00, 0x00, 0x00, 0x00, 0x00, 0x00, 0x00, 0x00, 0x00, 0x00, 0x11, 0x25, 0x00, 0x05, 0x36


//--------------------- .nv.constant0.recompute_w_u_fwd_kernel --------------------------
	.section	.nv.constant0.recompute_w_u_fwd_kernel,"a",@progbits
	.align	4
.nv.constant0.recompute_w_u_fwd_kernel:
	.zero		420


//--------------------- .text.recompute_w_u_fwd_kernel --------------------------
	.section	.text.recompute_w_u_fwd_kernel,"ax",@progbits
	.sectionflags	@"SHF_BARRIERS=1"
	.sectioninfo	@"SHI_REGISTERS=48"
	.align	128
        .global         recompute_w_u_fwd_kernel
        .type           recompute_w_u_fwd_kernel,@function
        .size           recompute_w_u_fwd_kernel,(.L_x_3 - recompute_w_u_fwd_kernel)
        .other          recompute_w_u_fwd_kernel,@"STO_CUDA_ENTRY STV_DEFAULT"
recompute_w_u_fwd_kernel:
.text.recompute_w_u_fwd_kernel:
[----:B------:R-:W-:-:S02]  /*0000*/  IMAD.MOV.U32 R1, RZ, RZ, c[0x0][0x28] ;  /* 0x00000a00ff017624 */ /* 0x000fc400078e00ff */
[----:B------:R-:W1:Y:S01]  /*0010*/  S2R R4, SR_CTAID.X ;  /* 0x0000000000047919 */ /* 0x000e620000002500 */
[----:B------:R-:W-:Y:S01]  /*0020*/  IMAD.MOV.U32 R7, RZ, RZ, 0x4 ;  /* 0x00000004ff077424 */ /* 0x000fe200078e00ff */
[----:B------:R-:W-:Y:S01]  /*0030*/  ULDC.64 UR6, c[0x0][0x118] ;  /* 0x0000460000067ab9 */ /* 0x000fe20000000a00 */
[----:B-1----:R-:W-:-:S04]  /*0040*/  IMAD.SHL.U32 R4, R4, 0x2, RZ ;  /* 0x0000000204047824 */ /* 0x002fc800078e00ff */
[----:B------:R-:W-:-:S05]  /*0050*/  IMAD.WIDE R4, R4, R7, c[0x0][0x198] ;  /* 0x0000660004047625 */ /* 0x000fca00078e0207 */
[----:B------:R-:W2:Y:S04]  /*0060*/  LDG.E R6, [R4.64] ;  /* 0x0000000604067981 */ /* 0x000ea8000c1e1900 */
[----:B------:R-:W3:Y:S04]  /*0070*/  LDG.E R3, [R4.64+0x4] ;  /* 0x0000040604037981 */ /* 0x000ee8000c1e1900 */
[----:B------:R-:W1:Y:S04]  /*0080*/  S2R R9, SR_CTAID.Y ;  /* 0x0000000000097919 */ /* 0x000e680000002600 */
[----:B------:R-:W4:Y:S01]  /*0090*/  S2R R19, SR_TID.X ;  /* 0x0000000000137919 */ /* 0x000f220000002100 */
[----:B--2---:R-:W-:-:S05]  /*00a0*/  IMAD.WIDE R6, R6, R7, c[0x0][0x190] ;  /* 0x0000640006067625 */ /* 0x004fca00078e0207 */
[----:B------:R3:W2:Y:S04]  /*00b0*/  LDG.E R8, [R6.64] ;  /* 0x0000000606087981 */ /* 0x0006a8000c1e1900 */
[----:B------:R3:W2:Y:S01]  /*00c0*/  LDG.E R11, [R6.64+0x4] ;  /* 0x00000406060b7981 */ /* 0x0006a2000c1e1900 */
[----:B-1----:R-:W-:Y:S01]  /*00d0*/  SHF.R.S32.HI R0, RZ, 0x1f, R9 ;  /* 0x0000001fff007819 */ /* 0x002fe20000011409 */
[----:B------:R-:W-:Y:S01]  /*00e0*/  IMAD.MOV.U32 R17, RZ, RZ, 0x2 ;  /* 0x00000002ff117424 */ /* 0x000fe200078e00ff */
[--C-:B----4-:R-:W-:Y:S01]  /*00f0*/  SHF.R.U32.HI R10, RZ, 0x3, R19.reuse ;  /* 0x00000003ff0a7819 */ /* 0x110fe20000011613 */
[----:B------:R-:W-:Y:S01]  /*0100*/  IMAD.SHL.U32 R2, R19, 0x8, RZ ;  /* 0x0000000813027824 */ /* 0x000fe200078e00ff */
[----:B------:R-:W-:Y:S02]  /*0110*/  LEA.HI R0, R0, R9, RZ, 0x4 ;  /* 0x0000000900007211 */ /* 0x000fe400078f20ff */
[----:B------:R-:W-:-:S02]  /*0120*/  SHF.R.U32.HI R13, RZ, 0x2, R19 ;  /* 0x00000002ff0d7819 */ /* 0x000fc40000011613 */
[----:B------:R-:W-:Y:S01]  /*0130*/  LOP3.LUT R0, R0, 0xfffffff0, RZ, 0xc0, !PT ;  /* 0xfffffff000007812 */ /* 0x000fe200078ec0ff */
[----:B---3--:R-:W-:Y:S01]  /*0140*/  IMAD.SHL.U32 R7, R3, 0x40, RZ ;  /* 0x0000004003077824 */ /* 0x008fe200078e00ff */
[----:B------:R-:W-:Y:S02]  /*0150*/  SGXT.U32 R13, R13, 0x6 ;  /* 0x000000060d0d781a */ /* 0x000fe40000000000 */
[----:B------:R-:W-:Y:S01]  /*0160*/  LOP3.LUT R4, R2, 0x38, RZ, 0xc0, !PT ;  /* 0x0000003802047812 */ /* 0x000fe200078ec0ff */
[----:B------:R-:W-:Y:S01]  /*0170*/  IMAD.IADD R9, R9, 0x1, -R0 ;  /* 0x0000000109097824 */ /* 0x000fe200078e0a00 */
[----:B------:R-:W-:Y:S02]  /*0180*/  SGXT.U32 R0, R10, 0x5 ;  /* 0x000000050a00781a */ /* 0x000fe40000000000 */
[----:B------:R-:W-:Y:S01]  /*0190*/  SHF.R.S32.HI R3, RZ, 0x1f, R7 ;  /* 0x0000001fff037819 */ /* 0x000fe20000011407 */
[----:B------:R-:W-:Y:S01]  /*01a0*/  IMAD.WIDE.U32 R4, R4, 0x2, RZ ;  /* 0x0000000204047825 */ /* 0x000fe200078e00ff */
[----:B------:R-:W-:-:S02]  /*01b0*/  LOP3.LUT R12, R7, R0, RZ, 0xfc, !PT ;  /* 0x00000000070c7212 */ /* 0x000fc400078efcff */
[C---:B------:R-:W-:Y:S02]  /*01c0*/  LOP3.LUT R10, R7.reuse, 0x20, R0, 0xfe, !PT ;  /* 0x00000020070a7812 */ /* 0x040fe400078efe00 */
[----:B------:R-:W-:Y:S01]  /*01d0*/  LOP3.LUT R18, R7, R13, RZ, 0xfc, !PT ;  /* 0x0000000d07127212 */ /* 0x000fe200078efcff */
[C---:B------:R-:W-:Y:S01]  /*01e0*/  IMAD.SHL.U32 R21, R12.reuse, 0x800, RZ ;  /* 0x000008000c157824 */ /* 0x040fe200078e00ff */
[--C-:B------:R-:W-:Y:S01]  /*01f0*/  SHF.L.U64.HI R27, R12, 0xb, R3.reuse ;  /* 0x0000000b0c1b7819 */ /* 0x100fe20000010203 */
[----:B------:R-:W-:Y:S01]  /*0200*/  IMAD.SHL.U32 R25, R10, 0x800, RZ ;  /* 0x000008000a197824 */ /* 0x000fe200078e00ff */
[----:B------:R-:W-:Y:S02]  /*0210*/  ISETP.GT.U32.AND P0, PT, R18, -0x1, PT ;  /* 0xffffffff1200780c */ /* 0x000fe40003f04070 */
[----:B------:R-:W-:Y:S02]  /*0220*/  SHF.L.U64.HI R23, R10, 0xb, R3 ;  /* 0x0000000b0a177819 */ /* 0x000fe40000010203 */
[----:B------:R-:W-:-:S02]  /*0230*/  LOP3.LUT R21, R21, R4, RZ, 0xfc, !PT ;  /* 0x0000000415157212 */ /* 0x000fc400078efcff */
[----:B------:R-:W-:Y:S02]  /*0240*/  LOP3.LUT R25, R25, R4, RZ, 0xfc, !PT ;  /* 0x0000000419197212 */ /* 0x000fe400078efcff */
[-C--:B------:R-:W-:Y:S02]  /*0250*/  LOP3.LUT R27, R27, R5.reuse, RZ, 0xfc, !PT ;  /* 0x000000051b1b7212 */ /* 0x080fe400078efcff */
[----:B------:R-:W-:Y:S02]  /*0260*/  LOP3.LUT R23, R23, R5, RZ, 0xfc, !PT ;  /* 0x0000000517177212 */ /* 0x000fe400078efcff */
[----:B------:R-:W-:Y:S01]  /*0270*/  ISETP.GT.U32.AND P3, PT, R12, -0x1, PT ;  /* 0xffffffff0c00780c */ /* 0x000fe20003f64070 */
[----:B--2---:R-:W-:Y:S02]  /*0280*/  IMAD.IADD R11, R11, 0x1, -R8 ;  /* 0x000000010b0b7824 */ /* 0x004fe400078e0a08 */
[----:B------:R-:W-:-:S03]  /*0290*/  IMAD.SHL.U32 R8, R8, 0x10, RZ ;  /* 0x0000001008087824 */ /* 0x000fc600078e00ff */
[----:B------:R-:W-:Y:S01]  /*02a0*/  ISETP.GE.U32.AND P1, PT, R18, R11, PT ;  /* 0x0000000b1200720c */ /* 0x000fe20003f26070 */
[----:B------:R-:W-:Y:S01]  /*02b0*/  IMAD.WIDE R6, R8, R17, c[0x0][0x170] ;  /* 0x00005c0008067625 */ /* 0x000fe200078e0211 */
[----:B------:R-:W-:Y:S02]  /*02c0*/  ISETP.GE.U32.AND P2, PT, R12, R11, PT ;  /* 0x0000000b0c00720c */ /* 0x000fe40003f46070 */
[----:B------:R-:W-:Y:S01]  /*02d0*/  PRMT R12, RZ, 0x7610, R12 ;  /* 0x00007610ff0c7816 */ /* 0x000fe2000000000c */
[C---:B------:R-:W-:Y:S01]  /*02e0*/  IMAD.IADD R40, R9.reuse, 0x1, R8 ;  /* 0x0000000109287824 */ /* 0x040fe200078e0208 */
[----:B------:R-:W-:Y:S01]  /*02f0*/  SHF.R.S32.HI R8, RZ, 0x1f, R11 ;  /* 0x0000001fff087819 */ /* 0x000fe2000001140b */
[----:B------:R-:W-:-:S03]  /*0300*/  IMAD.WIDE R6, R9, 0x2, R6 ;  /* 0x0000000209067825 */ /* 0x000fc600078e0206 */
[C---:B------:R-:W-:Y:S01]  /*0310*/  ISETP.GE.AND.EX P1, PT, R3.reuse, R8, PT, P1 ;  /* 0x000000080300720c */ /* 0x040fe20003f26310 */
[----:B------:R-:W-:Y:S01]  /*0320*/  IMAD.SHL.U32 R4, R40, 0x40, RZ ;  /* 0x0000004028047824 */ /* 0x000fe200078e00ff */
[----:B------:R-:W-:Y:S02]  /*0330*/  LEA R14, P4, R18, R6, 0x5 ;  /* 0x00000006120e7211 */ /* 0x000fe400078828ff */
[C---:B------:R-:W-:Y:S01]  /*0340*/  ISETP.GT.AND.EX P1, PT, R3.reuse, -0x1, !P1, P0 ;  /* 0xffffffff0300780c */ /* 0x040fe20004f24300 */
[----:B------:R-:W-:Y:S01]  /*0350*/  IMAD.WIDE R4, R4, R17, c[0x0][0x188] ;  /* 0x0000620004047625 */ /* 0x000fe200078e0211 */
[----:B------:R-:W-:Y:S02]  /*0360*/  LEA.HI.X R15, R18, R7, R3, 0x5, P4 ;  /* 0x00000007120f7211 */ /* 0x000fe400020f2c03 */
[----:B------:R-:W-:Y:S02]  /*0370*/  ISETP.GE.U32.AND P4, PT, R10, R11, PT ;  /* 0x0000000b0a00720c */ /* 0x000fe40003f86070 */
[----:B------:R-:W-:-:S02]  /*0380*/  ISETP.GE.AND.EX P2, PT, R3, R8, PT, P2 ;  /* 0x000000080300720c */ /* 0x000fc40003f46320 */
[C---:B------:R-:W-:Y:S02]  /*0390*/  ISETP.GE.AND.EX P4, PT, R3.reuse, R8, PT, P4 ;  /* 0x000000080300720c */ /* 0x040fe40003f86340 */
[C---:B------:R-:W-:Y:S01]  /*03a0*/  ISETP.GT.AND.EX P2, PT, R3.reuse, -0x1, !P2, P3 ;  /* 0xffffffff0300780c */ /* 0x040fe20005744330 */
[----:B------:R-:W-:Y:S01]  /*03b0*/  CS2R R8, SRZ ;  /* 0x0000000000087805 */ /* 0x000fe2000001ff00 */
[----:B------:R-:W-:Y:S01]  /*03c0*/  ISETP.GT.U32.AND P0, PT, R10, -0x1, PT ;  /* 0xffffffff0a00780c */ /* 0x000fe20003f04070 */
[----:B------:R1:W2:Y:S01]  /*03d0*/  @P1 LDG.E.U16 R12, [R14.64] ;  /* 0x000000060e0c1981 */ /* 0x0002a2000c1e1500 */
[C---:B------:R-:W-:Y:S02]  /*03e0*/  IADD3 R20, P6, R4.reuse, R21, RZ ;  /* 0x0000001504147210 */ /* 0x040fe40007fde0ff */
[----:B------:R-:W-:Y:S02]  /*03f0*/  ISETP.GT.AND.EX P0, PT, R3, -0x1, !P4, P0 ;  /* 0xffffffff0300780c */ /* 0x000fe40006704300 */
[----:B------:R-:W-:Y:S01]  /*0400*/  IADD3 R24, P5, R4, R25, RZ ;  /* 0x0000001904187210 */ /* 0x000fe20007fbe0ff */
[----:B------:R-:W-:Y:S01]  /*0410*/  IMAD.X R21, R5, 0x1, R27, P6 ;  /* 0x0000000105157824 */ /* 0x000fe200030e061b */
[----:B------:R-:W-:Y:S01]  /*0420*/  CS2R R10, SRZ ;  /* 0x00000000000a7805 */ /* 0x000fe2000001ff00 */
[----:B------:R-:W-:-:S02]  /*0430*/  CS2R R6, SRZ ;  /* 0x0000000000067805 */ /* 0x000fc4000001ff00 */
[----:B------:R-:W-:Y:S02]  /*0440*/  IMAD.X R25, R5, 0x1, R23, P5 ;  /* 0x0000000105197824 */ /* 0x000fe400028e0617 */
[----:B------:R-:W-:Y:S01]  /*0450*/  CS2R R4, SRZ ;  /* 0x0000000000047805 */ /* 0x000fe2000001ff00 */
[----:B------:R3:W4:Y:S05]  /*0460*/  @P2 LDG.E.128 R8, [R20.64] ;  /* 0x0000000614082981 */ /* 0x00072a000c1e1d00 */
[----:B------:R3:W4:Y:S01]  /*0470*/  @P0 LDG.E.128 R4, [R24.64] ;  /* 0x0000000618040981 */ /* 0x000722000c1e1d00 */
[--C-:B-1----:R-:W-:Y:S02]  /*0480*/  LOP3.LUT R14, R2, 0x18, R19.reuse, 0x48, !PT ;  /* 0x00000018020e7812 */ /* 0x102fe400078e4813 */
[----:B------:R-:W-:Y:S01]  /*0490*/  SHF.R.U32.HI R22, RZ, 0x4, R19 ;  /* 0x00000004ff167819 */ /* 0x000fe20000011613 */
[----:B------:R-:W-:-:S02]  /*04a0*/  IMAD.SHL.U32 R40, R40, 0x80, RZ ;  /* 0x0000008028287824 */ /* 0x000fc400078e00ff */
[C---:B---3--:R-:W-:Y:S01]  /*04b0*/  IMAD.SHL.U32 R25, R18.reuse, 0x800, RZ ;  /* 0x0000080012197824 */ /* 0x048fe200078e00ff */
[----:B------:R-:W-:Y:S01]  /*04c0*/  SHF.L.U64.HI R24, R18, 0xb, R3 ;  /* 0x0000000b12187819 */ /* 0x000fe20000010203 */
[----:B------:R-:W-:Y:S01]  /*04d0*/  IMAD R38, R13, 0x20, R14 ;  /* 0x000000200d267824 */ /* 0x000fe200078e020e */
[--C-:B------:R-:W-:Y:S02]  /*04e0*/  LOP3.LUT R13, R2, 0x38, R19.reuse, 0x48, !PT ;  /* 0x00000038020d7812 */ /* 0x100fe400078e4813 */
[----:B------:R-:W-:Y:S02]  /*04f0*/  LOP3.LUT R25, R25, 0x18, R2, 0xf8, !PT ;  /* 0x0000001819197812 */ /* 0x000fe400078ef802 */
[----:B------:R-:W-:Y:S02]  /*0500*/  SHF.R.U32.HI R15, RZ, 0x1, R19 ;  /* 0x00000001ff0f7819 */ /* 0x000fe40000011613 */
[----:B------:R-:W-:Y:S01]  /*0510*/  SGXT.U32 R22, R22, 0x1 ;  /* 0x000000011616781a */ /* 0x000fe20000000000 */
[----:B------:R-:W-:Y:S01]  /*0520*/  IMAD.WIDE R16, R40, R17, c[0x0][0x168] ;  /* 0x00005a0028107625 */ /* 0x000fe200078e0211 */
[----:B------:R-:W-:-:S02]  /*0530*/  SHF.L.U64.HI R24, R25, 0x1, R24 ;  /* 0x0000000119187819 */ /* 0x000fc40000010218 */
[----:B------:R-:W-:Y:S01]  /*0540*/  SHF.R.U32.HI R30, RZ, 0x5, R19 ;  /* 0x00000005ff1e7819 */ /* 0x000fe20000011613 */
[----:B------:R-:W-:Y:S01]  /*0550*/  IMAD.SHL.U32 R25, R25, 0x2, RZ ;  /* 0x0000000219197824 */ /* 0x000fe200078e00ff */
[----:B------:R-:W-:Y:S01]  /*0560*/  SGXT.U32 R20, R15, 0x2 ;  /* 0x000000020f14781a */ /* 0x000fe20000000000 */
[----:B------:R-:W-:Y:S01]  /*0570*/  IMAD.SHL.U32 R14, R13, 0x2, RZ ;  /* 0x000000020d0e7824 */ /* 0x000fe200078e00ff */
[----:B------:R-:W-:Y:S01]  /*0580*/  LOP3.LUT R13, R0, 0x20, RZ, 0xfc, !PT ;  /* 0x00000020000d7812 */ /* 0x000fe200078efcff */
[----:B------:R-:W-:Y:S01]  /*0590*/  IMAD.SHL.U32 R15, R22, 0x2, RZ ;  /* 0x00000002160f7824 */ /* 0x000fe200078e00ff */
[----:B------:R-:W-:Y:S02]  /*05a0*/  SGXT.U32 R30, R30, 0x1 ;  /* 0x000000011e1e781a */ /* 0x000fe40000000000 */
[----:B------:R-:W-:Y:S01]  /*05b0*/  IADD3 R16, P0, R16, R25, RZ ;  /* 0x0000001910107210 */ /* 0x000fe20007f1e0ff */
[----:B------:R-:W-:Y:S01]  /*05c0*/  IMAD R27, R0, 0x80, R14 ;  /* 0x00000080001b7824 */ /* 0x000fe200078e020e */
[----:B------:R-:W-:Y:S01]  /*05d0*/  LOP3.LUT R20, R20, R15, R30, 0x1e, !PT ;  /* 0x0000000f14147212 */ /* 0x000fe200078e1e1e */
[----:B------:R-:W-:-:S02]  /*05e0*/  IMAD R28, R13, 0x80, R14 ;  /* 0x000000800d1c7824 */ /* 0x000fc400078e020e */
[----:B------:R-:W-:Y:S02]  /*05f0*/  IMAD.SHL.U32 R38, R38, 0x2, RZ ;  /* 0x0000000226267824 */ /* 0x000fe400078e00ff */
[----:B------:R-:W-:Y:S01]  /*0600*/  IMAD.X R17, R17, 0x1, R24, P0 ;  /* 0x0000000111117824 */ /* 0x000fe200000e0618 */
[--C-:B------:R-:W-:Y:S02]  /*0610*/  SHF.R.U32.HI R26, RZ, 0x2, R19.reuse ;  /* 0x00000002ff1a7819 */ /* 0x100fe40000011613 */
[----:B------:R-:W-:Y:S02]  /*0620*/  SHF.R.U32.HI R23, RZ, 0x2, R19 ;  /* 0x00000002ff177819 */ /* 0x000fe40000011613 */
[----:B------:R-:W-:Y:S02]  /*0630*/  LOP3.LUT R21, R19, 0x3, RZ, 0xc0, !PT ;  /* 0x0000000313157812 */ /* 0x000fe400078ec0ff */
[----:B------:R-:W-:Y:S01]  /*0640*/  SGXT.U32 R26, R26, 0x3 ;  /* 0x000000031a1a781a */ /* 0x000fe20000000000 */
[----:B------:R-:W-:-:S02]  /*0650*/  IMAD.SHL.U32 R43, R18, 0x1000, RZ ;  /* 0x00001000122b7824 */ /* 0x000fc400078e00ff */
[----:B------:R-:W-:Y:S01]  /*0660*/  IMAD R29, R30, 0x4, R21 ;  /* 0x000000041e1d7824 */ /* 0x000fe200078e0215 */
[----:B------:R-:W-:Y:S02]  /*0670*/  LOP3.LUT R0, R26, 0x30, R23, 0xf8, !PT ;  /* 0x000000301a007812 */ /* 0x000fe400078ef817 */
[----:B------:R-:W-:Y:S02]  /*0680*/  SHF.L.U64.HI R3, R18, 0xc, R3 ;  /* 0x0000000c12037819 */ /* 0x000fe40000010203 */
[----:B------:R-:W-:Y:S01]  /*0690*/  LOP3.LUT R30, R22, 0x2, RZ, 0xfc, !PT ;  /* 0x00000002161e7812 */ /* 0x000fe200078efcff */
[----:B------:R-:W-:Y:S01]  /*06a0*/  IMAD R0, R0, 0x14, R29 ;  /* 0x0000001400007824 */ /* 0x000fe200078e021d */
[C---:B------:R-:W-:Y:S02]  /*06b0*/  LOP3.LUT R32, R22.reuse, 0x4, RZ, 0xfc, !PT ;  /* 0x0000000416207812 */ /* 0x040fe400078efcff */
[C---:B------:R-:W-:Y:S02]  /*06c0*/  LOP3.LUT R34, R22.reuse, 0x6, RZ, 0xfc, !PT ;  /* 0x0000000616227812 */ /* 0x040fe400078efcff */
[----:B------:R-:W-:-:S02]  /*06d0*/  LOP3.LUT R29, R22, 0x7, R19, 0x78, !PT ;  /* 0x00000007161d7812 */ /* 0x000fc400078e7813 */
[----:B------:R-:W-:Y:S02]  /*06e0*/  LOP3.LUT R22, R19, 0xf, RZ, 0xc0, !PT ;  /* 0x0000000f13167812 */ /* 0x000fe400078ec0ff */
[----:B------:R-:W-:Y:S02]  /*06f0*/  LOP3.LUT R26, R26, 0x38, R23, 0xf8, !PT ;  /* 0x000000381a1a7812 */ /* 0x000fe400078ef817 */
[----:B------:R-:W-:Y:S02]  /*0700*/  LOP3.LUT R30, R30, 0x7, R19, 0x78, !PT ;  /* 0x000000071e1e7812 */ /* 0x000fe400078e7813 */
[----:B------:R-:W-:Y:S02]  /*0710*/  LOP3.LUT R23, R22, 0x30, R23, 0xf8, !PT ;  /* 0x0000003016177812 */ /* 0x000fe400078ef817 */
[--C-:B------:R-:W-:Y:S02]  /*0720*/  LOP3.LUT R32, R32, 0x7, R19.reuse, 0x78, !PT ;  /* 0x0000000720207812 */ /* 0x100fe400078e7813 */
[----:B------:R-:W-:Y:S01]  /*0730*/  LOP3.LUT R31, R34, 0x7, R19, 0x78, !PT ;  /* 0x00000007221f7812 */ /* 0x000fe200078e7813 */
[----:B------:R-:W-:Y:S01]  /*0740*/  IMAD.SHL.U32 R34, R23, 0x80, RZ ;  /* 0x0000008017227824 */ /* 0x000fe200078e00ff */
[----:B------:R-:W-:Y:S01]  /*0750*/  LOP3.LUT R2, R2, 0x18, RZ, 0xc0, !PT ;  /* 0x0000001802027812 */ /* 0x000fe200078ec0ff */
[----:B------:R-:W-:-:S02]  /*0760*/  IMAD.SHL.U32 R33, R22, 0x20, RZ ;  /* 0x0000002016217824 */ /* 0x000fc400078e00ff */
[----:B------:R-:W-:Y:S02]  /*0770*/  IMAD.SHL.U32 R20, R20, 0x8, RZ ;  /* 0x0000000814147824 */ /* 0x000fe400078e00ff */
[----:B------:R-:W-:Y:S02]  /*0780*/  IMAD.SHL.U32 R29, R29, 0x10, RZ ;  /* 0x000000101d1d7824 */ /* 0x000fe400078e00ff */
[----:B------:R-:W-:Y:S01]  /*0790*/  IMAD.SHL.U32 R35, R32, 0x10, RZ ;  /* 0x0000001020237824 */ /* 0x000fe200078e00ff */
[----:B------:R-:W-:Y:S01]  /*07a0*/  LOP3.LUT R33, R20, R33, RZ, 0xfc, !PT ;  /* 0x0000002114217212 */ /* 0x000fe200078efcff */
[----:B------:R-:W-:Y:S01]  /*07b0*/  IMAD.SHL.U32 R31, R31, 0x10, RZ ;  /* 0x000000101f1f7824 */ /* 0x000fe200078e00ff */
[----:B------:R-:W-:Y:S02]  /*07c0*/  PLOP3.LUT P2, PT, P1, PT, PT, 0x80, 0x0 ;  /* 0x000000000000781c */ /* 0x000fe40000f4f070 */
[----:B------:R-:W-:Y:S02]  /*07d0*/  LOP3.LUT R37, R34, R29, RZ, 0xfc, !PT ;  /* 0x0000001d22257212 */ /* 0x000fe400078efcff */
[----:B------:R-:W-:Y:S01]  /*07e0*/  LOP3.LUT R35, R35, R34, RZ, 0xfc, !PT ;  /* 0x0000002223237212 */ /* 0x000fe200078efcff */
[----:B------:R-:W-:Y:S01]  /*07f0*/  IMAD.MOV.U32 R39, RZ, RZ, 0x1 ;  /* 0x00000001ff277424 */ /* 0x000fe200078e00ff */
[----:B------:R-:W-:Y:S01]  /*0800*/  PLOP3.LUT P0, PT, P2, PT, PT, 0x80, 0x0 ;  /* 0x000000000000781c */ /* 0x000fe2000170f070 */
[----:B------:R-:W-:Y:S01]  /*0810*/  IMAD.SHL.U32 R0, R0, 0x2, RZ ;  /* 0x0000000200007824 */ /* 0x000fe200078e00ff */
[----:B------:R-:W-:Y:S01]  /*0820*/  PLOP3.LUT P3, PT, P2, PT, PT, 0x80, 0x0 ;  /* 0x000000000000781c */ /* 0x000fe2000176f070 */
[----:B------:R-:W-:Y:S01]  /*0830*/  IMAD.SHL.U32 R32, R33, 0x2, RZ ;  /* 0x0000000221207824 */ /* 0x000fe200078e00ff */
[----:B------:R-:W-:-:S02]  /*0840*/  UMOV UR5, 0x3000 ;  /* 0x0000300000057882 */ /* 0x000fc40000000000 */
[----:B------:R-:W-:Y:S01]  /*0850*/  UMOV UR4, URZ ;  /* 0x0000003f00047c82 */ /* 0x000fe20008000000 */
[----:B--2---:R-:W-:-:S05]  /*0860*/  PRMT R12, R12, 0x5410, R12 ;  /* 0x000054100c0c7816 */ /* 0x004fca000000000c */
[--C-:B------:R-:W-:Y:S02]  /*0870*/  IMAD.MOV.U32 R13, RZ, RZ, R12.reuse ;  /* 0x000000ffff0d7224 */ /* 0x100fe400078e000c */
[--C-:B------:R-:W-:Y:S02]  /*0880*/  IMAD.MOV.U32 R14, RZ, RZ, R12.reuse ;  /* 0x000000ffff0e7224 */ /* 0x100fe400078e000c */
[----:B------:R-:W-:Y:S01]  /*0890*/  IMAD.MOV.U32 R15, RZ, RZ, R12 ;  /* 0x000000ffff0f7224 */ /* 0x000fe200078e000c */
[----:B----4-:R-:W-:Y:S04]  /*08a0*/  STS.128 [R27], R8 ;  /* 0x000000081b007388 */ /* 0x010fe80000000c00 */
[----:B------:R-:W-:Y:S04]  /*08b0*/  STS.128 [R28], R4 ;  /* 0x000000041c007388 */ /* 0x000fe80000000c00 */
[----:B------:R-:W-:Y:S04]  /*08c0*/  STS.128 [R38+0x2000], R12 ;  /* 0x0020000c26007388 */ /* 0x000fe80000000c00 */
[----:B------:R-:W-:Y:S01]  /*08d0*/  @!PT LDS RZ, [RZ] ;  /* 0x00000000fffff984 */ /* 0x000fe20000000800 */
[----:B------:R-:W-:Y:S01]  /*08e0*/  @!PT LDS RZ, [RZ] ;  /* 0x00000000fffff984 */ /* 0x000fe20000000800 */
[----:B------:R-:W-:Y:S01]  /*08f0*/  @!PT LDS RZ, [RZ] ;  /* 0x00000000fffff984 */ /* 0x000fe20000000800 */
[----:B------:R1:W-:Y:S04]  /*0900*/  LDGSTS.E.BYPASS.128 [R38+0x3000], [R16.64], P1 ;  /* 0x0300000010267fae */ /* 0x0003e80008901c46 */
[----:B------:R-:W0:Y:S04]  /*0910*/  LDGDEPBAR ;  /* 0x00000000000079af */ /* 0x000e280000000000 */
[----:B------:R-:W-:Y:S06]  /*0920*/  BAR.SYNC 0x0 ;  /* 0x0000000000007b1d */ /* 0x000fec0000000000 */
[----:B------:R-:W-:Y:S01]  /*0930*/  @!PT LDS RZ, [RZ] ;  /* 0x00000000fffff984 */ /* 0x000fe20000000800 */
[----:B------:R-:W-:Y:S01]  /*0940*/  @!PT LDS RZ, [RZ] ;  /* 0x00000000fffff984 */ /* 0x000fe20000000800 */
[----:B------:R-:W-:Y:S01]  /*0950*/  @!PT LDS RZ, [RZ] ;  /* 0x00000000fffff984 */ /* 0x000fe20000000800 */
[----:B------:R1:W-:Y:S04]  /*0960*/  LDGSTS.E.BYPASS.128 [R38+0x4000], [R16.64+0x40], P1 ;  /* 0x0400004010267fae */ /* 0x0003e80008901c46 */
[----:B------:R-:W0:Y:S01]  /*0970*/  LDGDEPBAR ;  /* 0x00000000000079af */ /* 0x000e220000000000 */
[----:B------:R-:W-:-:S05]  /*0980*/  IMAD.WIDE.U32 R6, R21, 0x10, RZ ;  /* 0x0000001015067825 */ /* 0x000fca00078e00ff */
[----:B------:R-:W-:Y:S02]  /*0990*/  LOP3.LUT R42, R43, R6, RZ, 0xfc, !PT ;  /* 0x000000062b2a7212 */ /* 0x000fe400078efcff */
[----:B------:R-:W-:Y:S01]  /*09a0*/  LOP3.LUT R43, R3, R7, RZ, 0xfc, !PT ;  /* 0x00000007032b7212 */ /* 0x000fe200078efcff */
[----:B------:R-:W-:-:S04]  /*09b0*/  IMAD.SHL.U32 R3, R30, 0x10, RZ ;  /* 0x000000101e037824 */ /* 0x000fc800078e00ff */
[----:B------:R-:W-:Y:S01]  /*09c0*/  IMAD.WIDE R42, R40, 0x2, R42 ;  /* 0x00000002282a7825 */ /* 0x000fe200078e022a */
[----:B------:R-:W-:-:S04]  /*09d0*/  DEPBAR.LE SB0, 0x1 ;  /* 0x000080400000791a */ /* 0x000fc80000000000 */
[----:B------:R-:W-:Y:S01]  /*09e0*/  LOP3.LUT R28, R42, 0x80, RZ, 0xfc, !PT ;  /* 0x000000802a1c7812 */ /* 0x000fe200078efcff */
[----:B------:R-:W-:Y:S01]  /*09f0*/  IMAD R4, R26, 0x5, R21 ;  /* 0x000000051a047824 */ /* 0x000fe200078e0215 */
[----:B------:R-:W-:Y:S02]  /*0a00*/  LOP3.LUT R36, R3, R34, RZ, 0xfc, !PT ;  /* 0x0000002203247212 */ /* 0x000fe400078efcff */
[----:B------:R-:W-:Y:S01]  /*0a10*/  LOP3.LUT R3, R2, 0x40, RZ, 0xfc, !PT ;  /* 0x0000004002037812 */ /* 0x000fe200078efcff */
[----:B------:R-:W-:Y:S06]  /*0a20*/  BAR.SYNC 0x0 ;  /* 0x0000000000007b1d */ /* 0x000fec0000000000 */
[----:B------:R-:W-:-:S02]  /*0a30*/  IADD3 R26, P4, R42, c[0x0][0x180], RZ ;  /* 0x000060002a1a7a10 */ /* 0x000fc40007f9e0ff */
[----:B------:R-:W-:Y:S01]  /*0a40*/  IADD3 R28, P5, R28, c[0x0][0x168], RZ ;  /* 0x00005a001c1c7a10 */ /* 0x000fe20007fbe0ff */
[----:B------:R-:W-:Y:S01]  /*0a50*/  IMAD.MOV.U32 R30, RZ, RZ, R3 ;  /* 0x000000ffff1e7224 */ /* 0x000fe200078e0003 */
[----:B------:R-:W-:Y:S01]  /*0a60*/  LOP3.LUT R34, R31, R34, RZ, 0xfc, !PT ;  /* 0x000000221f227212 */ /* 0x000fe200078efcff */
[----:B------:R-:W-:Y:S01]  /*0a70*/  IMAD.MOV.U32 R31, RZ, RZ, -0x1 ;  /* 0xffffffffff1f7424 */ /* 0x000fe200078e00ff */
[C---:B------:R-:W-:Y:S01]  /*0a80*/  IADD3.X R27, R43.reuse, c[0x0][0x184], RZ, P4, !PT ;  /* 0x000061002b1b7a10 */ /* 0x040fe200027fe4ff */
[----:B------:R-:W-:Y:S01]  /*0a90*/  IMAD.SHL.U32 R2, R4, 0x8, RZ ;  /* 0x0000000804027824 */ /* 0x000fe200078e00ff */
[----:B-1----:R-:W-:-:S02]  /*0aa0*/  IADD3.X R29, R43, c[0x0][0x16c], RZ, P5, !PT ;  /* 0x00005b002b1d7a10 */ /* 0x002fc40002ffe4ff */
.L_x_0:
[----:B------:R-:W-:Y:S01]  /*0ab0*/  LEA R41, R33, UR5, 0x1 ;  /* 0x0000000521297c11 */ /* 0x000fe2000f8e08ff */
[----:B------:R-:W-:Y:S01]  /*0ac0*/  LDSM.16.MT88.4 R4, [R32+0x2000] ;  /* 0x002000002004783b */ /* 0x000fe20000004200 */
[----:B------:R-:W-:Y:S01]  /*0ad0*/  IADD3 R31, R31, 0x1, RZ ;  /* 0x000000011f1f7810 */ /* 0x000fe20007ffe0ff */
[----:B------:R-:W-:Y:S01]  /*0ae0*/  UIADD3 UR4, UR4, 0x1, URZ ;  /* 0x0000000104047890 */ /* 0x000fe2000fffe03f */
[----:B------:R-:W-:Y:S01]  /*0af0*/  IADD3 R39, R39, 0x1, RZ ;  /* 0x0000000127277810 */ /* 0x000fe20007ffe0ff */
[----:B------:R-:W1:Y:S01]  /*0b00*/  LDSM.16.MT88.4 R8, [R41] ;  /* 0x000000002908783b */ /* 0x000e620000004200 */
[C---:B------:R-:W-:Y:S01]  /*0b10*/  ISETP.GE.U32.AND P4, PT, R31.reuse, 0x2, PT ;  /* 0x000000021f00780c */ /* 0x040fe20003f86070 */
[----:B------:R-:W-:Y:S01]  /*0b20*/  UISETP.GE.AND UP0, UPT, UR4, 0x2, UPT ;  /* 0x000000020400788c */ /* 0x000fe2000bf06270 */
[----:B------:R-:W-:Y:S01]  /*0b30*/  ISETP.GE.U32.AND P6, PT, R31, 0x3, PT ;  /* 0x000000031f00780c */ /* 0x000fe20003fc6070 */
[----:B------:R-:W2:Y:S02]  /*0b40*/  LDSM.16.M88.4 R16, [R37] ;  /* 0x000000002510783b */ /* 0x000ea40000000200 */
[----:B------:R-:W-:-:S04]  /*0b50*/  USEL UR4, UR4, URZ, !UP0 ;  /* 0x0000003f04047287 */ /* 0x000fc8000c000000 */
[----:B------:R-:W-:Y:S01]  /*0b60*/  ULEA UR5, UR4, 0x3000, 0xc ;  /* 0x0000300004057891 */ /* 0x000fe2000f8e603f */
[----:B-1----:R-:W-:Y:S02]  /*0b70*/  HMUL2 R8, R8, R4 ;  /* 0x0000000408087232 */ /* 0x002fe40000000000 */
[----:B------:R-:W-:Y:S02]  /*0b80*/  HMUL2 R9, R9, R5 ;  /* 0x0000000509097232 */ /* 0x000fe40000000000 */
[----:B------:R-:W-:Y:S02]  /*0b90*/  HMUL2 R12, R10, R6 ;  /* 0x000000060a0c7232 */ /* 0x000fe40000000000 */
[----:B------:R-:W-:Y:S02]  /*0ba0*/  HMUL2 R13, R11, R7 ;  /* 0x000000070b0d7232 */ /* 0x000fe40000000000 */
[----:B------:R-:W-:Y:S01]  /*0bb0*/  LDSM.16.MT88.4 R4, [R32+0x2400] ;  /* 0x002400002004783b */ /* 0x000fe20000004200 */
[C---:B--2---:R5:W5:Y:S03]  /*0bc0*/  HMMA.16816.F32 R20, R16.reuse, R8, RZ ;  /* 0x000000081014723c */ /* 0x044b6600000018ff */
[----:B-----5:R-:W1:Y:S05]  /*0bd0*/  LDSM.16.MT88.4 R8, [R41+0x400] ;  /* 0x000400002908783b */ /* 0x020e6a0000004200 */
[----:B------:R5:W5:Y:S02]  /*0be0*/  HMMA.16816.F32 R16, R16, R12, RZ ;  /* 0x0000000c1010723c */ /* 0x000b6400000018ff */
[----:B-----5:R-:W2:Y:S01]  /*0bf0*/  LDSM.16.M88.4 R12, [R36] ;  /* 0x00000000240c783b */ /* 0x020ea20000000200 */
[----:B-1----:R-:W-:-:S02]  /*0c00*/  HMUL2 R4, R8, R4 ;  /* 0x0000000408047232 */ /* 0x002fc40000000000 */
[----:B------:R-:W-:Y:S02]  /*0c10*/  HMUL2 R5, R9, R5 ;  /* 0x0000000509057232 */ /* 0x000fe40000000000 */
[----:B------:R-:W-:Y:S02]  /*0c20*/  HMUL2 R6, R10, R6 ;  /* 0x000000060a067232 */ /* 0x000fe40000000000 */
[----:B------:R-:W-:Y:S02]  /*0c30*/  HMUL2 R7, R11, R7 ;  /* 0x000000070b077232 */ /* 0x000fe40000000000 */
[----:B------:R-:W-:Y:S05]  /*0c40*/  LDSM.16.MT88.4 R8, [R41+0x800] ;  /* 0x000800002908783b */ /* 0x000fea0000004200 */
[C---:B--2---:R-:W5:Y:S08]  /*0c50*/  HMMA.16816.F32 R20, R12.reuse, R4, R20 ;  /* 0x000000040c14723c */ /* 0x044f700000001814 */
[----:B------:R5:W5:Y:S02]  /*0c60*/  HMMA.16816.F32 R16, R12, R6, R16 ;  /* 0x000000060c10723c */ /* 0x000b640000001810 */
[----:B-----5:R-:W1:Y:S04]  /*0c70*/  LDSM.16.MT88.4 R4, [R32+0x2800] ;  /* 0x002800002004783b */ /* 0x020e680000004200 */
[----:B------:R-:W2:Y:S01]  /*0c80*/  LDSM.16.M88.4 R12, [R35] ;  /* 0x00000000230c783b */ /* 0x000ea20000000200 */
[----:B-1----:R-:W-:-:S02]  /*0c90*/  HMUL2 R4, R8, R4 ;  /* 0x0000000408047232 */ /* 0x002fc40000000000 */
[----:B------:R-:W-:Y:S02]  /*0ca0*/  HMUL2 R5, R9, R5 ;  /* 0x0000000509057232 */ /* 0x000fe40000000000 */
[----:B------:R-:W-:Y:S02]  /*0cb0*/  HMUL2 R6, R10, R6 ;  /* 0x000000060a067232 */ /* 0x000fe40000000000 */
[----:B------:R-:W-:Y:S02]  /*0cc0*/  HMUL2 R7, R11, R7 ;  /* 0x000000070b077232 */ /* 0x000fe40000000000 */
[----:B------:R-:W-:Y:S01]  /*0cd0*/  LDSM.16.MT88.4 R8, [R32+0x2c00] ;  /* 0x002c00002008783b */ /* 0x000fe20000004200 */
[C---:B--2---:R-:W5:Y:S08]  /*0ce0*/  HMMA.16816.F32 R20, R12.reuse, R4, R20 ;  /* 0x000000040c14723c */ /* 0x044f700000001814 */
[----:B------:R5:W5:Y:S02]  /*0cf0*/  HMMA.16816.F32 R16, R12, R6, R16 ;  /* 0x000000060c10723c */ /* 0x000b640000001810 */
[----:B-----5:R-:W1:Y:S04]  /*0d00*/  LDSM.16.MT88.4 R4, [R41+0xc00] ;  /* 0x000c00002904783b */ /* 0x020e680000004200 */
[----:B------:R-:W2:Y:S01]  /*0d10*/  LDSM.16.M88.4 R12, [R34] ;  /* 0x00000000220c783b */ /* 0x000ea20000000200 */
[----:B-1----:R-:W-:-:S02]  /*0d20*/  HMUL2 R4, R4, R8 ;  /* 0x0000000804047232 */ /* 0x002fc40000000000 */
[----:B------:R-:W-:Y:S02]  /*0d30*/  HMUL2 R5, R5, R9 ;  /* 0x0000000905057232 */ /* 0x000fe40000000000 */
[----:B------:R-:W-:Y:S02]  /*0d40*/  HMUL2 R6, R6, R10 ;  /* 0x0000000a06067232 */ /* 0x000fe40000000000 */
[----:B------:R-:W-:-:S03]  /*0d50*/  HMUL2 R7, R7, R11 ;  /* 0x0000000b07077232 */ /* 0x000fc60000000000 */
[C---:B--2---:R-:W5:Y:S08]  /*0d60*/  HMMA.16816.F32 R20, R12.reuse, R4, R20 ;  /* 0x000000040c14723c */ /* 0x044f700000001814 */
[----:B------:R5:W5:Y:S07]  /*0d70*/  HMMA.16816.F32 R16, R12, R6, R16 ;  /* 0x000000060c10723c */ /* 0x000b6e0000001810 */
[----:B-----5:R-:W-:-:S02]  /*0d80*/  P2R R13, PR, RZ, 0x1 ;  /* 0x00000001ff0d7803 */ /* 0x020fc40000000000 */
[C---:B------:R-:W-:Y:S02]  /*0d90*/  ISETP.LT.U32.AND P0, PT, R30.reuse, 0x80, P1 ;  /* 0x000000801e00780c */ /* 0x040fe40000f01070 */
[----:B------:R-:W-:Y:S02]  /*0da0*/  IADD3 R30, R30, 0x20, RZ ;  /* 0x000000201e1e7810 */ /* 0x000fe40007ffe0ff */
[----:B------:R-:W-:Y:S02]  /*0db0*/  SEL R12, RZ, 0x10, !P0 ;  /* 0x00000010ff0c7807 */ /* 0x000fe40004000000 */
[----:B------:R-:W-:Y:S02]  /*0dc0*/  STS.64 [R0.X4+0x5000], R20 ;  /* 0x0050001400007388 */ /* 0x000fe40000004a00 */
[----:B------:R-:W-:Y:S02]  /*0dd0*/  SEL R12, R12, RZ, !P4 ;  /* 0x000000ff0c0c7207 */ /* 0x000fe40006000000 */
[----:B------:R-:W-:Y:S01]  /*0de0*/  STS.64 [R0.X4+0x5500], R22 ;  /* 0x0055001600007388 */ /* 0x000fe20000004a00 */
[----:B------:R-:W-:-:S02]  /*0df0*/  ISETP.GE.AND P4, PT, R39, 0x2, PT ;  /* 0x000000022700780c */ /* 0x000fc40003f86270 */
[----:B------:R-:W-:Y:S01]  /*0e00*/  ISETP.NE.U32.AND P5, PT, R12, RZ, PT ;  /* 0x000000ff0c00720c */ /* 0x000fe20003fa5070 */
[----:B------:R-:W-:Y:S01]  /*0e10*/  STS.64 [R0.X4+0x5040], R16 ;  /* 0x0050401000007388 */ /* 0x000fe20000004a00 */
[----:B------:R-:W-:-:S03]  /*0e20*/  SEL R39, R39, RZ, !P4 ;  /* 0x000000ff27277207 */ /* 0x000fc60006000000 */
[----:B------:R-:W-:Y:S04]  /*0e30*/  STS.64 [R0.X4+0x5540], R18 ;  /* 0x0055401200007388 */ /* 0x000fe80000004a00 */
[----:B------:R-:W-:Y:S06]  /*0e40*/  BAR.SYNC 0x0 ;  /* 0x0000000000007b1d */ /* 0x000fec0000000000 */
[----:B------:R-:W1:Y:S04]  /*0e50*/  LDS.128 R8, [R2.X4+0x5000] ;  /* 0x0050000002087984 */ /* 0x000e680000004c00 */
[----:B------:R-:W2:Y:S01]  /*0e60*/  LDS.128 R4, [R2.X4+0x5010] ;  /* 0x0050100002047984 */ /* 0x000ea20000004c00 */
[----:B-1----:R-:W-:-:S02]  /*0e70*/  F2FP.PACK_AB R8, R9, R8 ;  /* 0x000000080908723e */ /* 0x002fc400000000ff */
[----:B------:R-:W-:Y:S02]  /*0e80*/  F2FP.PACK_AB R9, R11, R10 ;  /* 0x0000000a0b09723e */ /* 0x000fe400000000ff */
[----:B--2---:R-:W-:Y:S01]  /*0e90*/  F2FP.PACK_AB R10, R5, R4 ;  /* 0x00000004050a723e */ /* 0x004fe200000000ff */
[----:B------:R-:W-:Y:S01]  /*0ea0*/  IMAD R5, R39, 0x1000, R38 ;  /* 0x0000100027057824 */ /* 0x000fe200078e0226 */
[----:B------:R-:W-:-:S05]  /*0eb0*/  F2FP.PACK_AB R11, R7, R6 ;  /* 0x00000006070b723e */ /* 0x000fca00000000ff */
[----:B------:R-:W-:Y:S04]  /*0ec0*/  @P3 STG.E.128 [R26.64], R8 ;  /* 0x000000081a003986 */ /* 0x000fe8000c101d06 */
[----:B------:R-:W-:Y:S06]  /*0ed0*/  BAR.SYNC 0x0 ;  /* 0x0000000000007b1d */ /* 0x000fec0000000000 */
[----:B------:R-:W-:Y:S01]  /*0ee0*/  @!PT LDS RZ, [RZ] ;  /* 0x00000000fffff984 */ /* 0x000fe20000000800 */
[----:B------:R-:W-:Y:S01]  /*0ef0*/  @!PT LDS RZ, [RZ] ;  /* 0x00000000fffff984 */ /* 0x000fe20000000800 */
[----:B------:R-:W-:Y:S01]  /*0f00*/  @!PT LDS RZ, [RZ] ;  /* 0x00000000fffff984 */ /* 0x000fe20000000800 */
[----:B------:R1:W-:Y:S01]  /*0f10*/  LDGSTS.E.BYPASS.128 [R5+0x3000], [R28.64], P5 ;  /* 0x030000001c057fae */ /* 0x0003e2000a901c46 */
[----:B------:R-:W-:-:S03]  /*0f20*/  ISETP.NE.AND P3, PT, R13, RZ, PT ;  /* 0x000000ff0d00720c */ /* 0x000fc60003f65270 */
[----:B------:R-:W0:Y:S01]  /*0f30*/  LDGDEPBAR ;  /* 0x00000000000079af */ /* 0x000e220000000000 */
[----:B------:R-:W-:Y:S02]  /*0f40*/  IADD3 R26, P4, R26, 0x40, RZ ;  /* 0x000000401a1a7810 */ /* 0x000fe40007f9e0ff */
[----:B-1----:R-:W-:-:S03]  /*0f50*/  IADD3 R28, P5, R28, 0x40, RZ ;  /* 0x000000401c1c7810 */ /* 0x002fc60007fbe0ff */
[----:B------:R-:W-:Y:S02]  /*0f60*/  IMAD.X R27, RZ, RZ, R27, P4 ;  /* 0x000000ffff1b7224 */ /* 0x000fe400020e061b */
[----:B------:R-:W-:Y:S01]  /*0f70*/  IMAD.X R29, RZ, RZ, R29, P5 ;  /* 0x000000ffff1d7224 */ /* 0x000fe200028e061d */
[----:B------:R-:W-:-:S04]  /*0f80*/  DEPBAR.LE SB0, 0x1 ;  /* 0x000080400000791a */ /* 0x000fc80000000000 */
[----:B------:R-:W-:Y:S06]  /*0f90*/  BAR.SYNC 0x0 ;  /* 0x0000000000007b1d */ /* 0x000fec0000000000 */
[----:B------:R-:W-:Y:S05]  /*0fa0*/  @!P6 BRA `(.L_x_0) ;  /* 0xfffffb000000e947 */ /* 0x000fea000383ffff */
[----:B------:R-:W-:Y:S01]  /*0fb0*/  LEA R4, P0, R40, c[0x0][0x160], 0x1 ;  /* 0x0000580028047a11 */ /* 0x000fe200078008ff */
[----:B------:R-:W-:-:S04]  /*0fc0*/  DEPBAR.LE SB0, 0x0 ;  /* 0x000080000000791a */ /* 0x000fc80000000000 */
[----:B------:R-:W-:Y:S01]  /*0fd0*/  SHF.R.S32.HI R5, RZ, 0x1f, R40 ;  /* 0x0000001fff057819 */ /* 0x000fe20000011428 */
[----:B------:R-:W-:Y:S01]  /*0fe0*/  IMAD.MOV.U32 R45, RZ, RZ, 0x1 ;  /* 0x00000001ff2d7424 */ /* 0x000fe200078e00ff */
[----:B------:R-:W-:Y:S06]  /*0ff0*/  BAR.SYNC 0x0 ;  /* 0x0000000000007b1d */ /* 0x000fec0000000000 */
[----:B------:R-:W-:Y:S01]  /*1000*/  IADD3 R4, P3, R4, R25, RZ ;  /* 0x0000001904047210 */ /* 0x000fe20007f7e0ff */
[----:B------:R-:W-:Y:S01]  /*1010*/  UMOV UR5, 0x3000 ;  /* 0x0000300000057882 */ /* 0x000fe20000000000 */
[----:B------:R-:W-:Y:S01]  /*1020*/  LEA.HI.X R5, R40, c[0x0][0x164], R5, 0x1, P0 ;  /* 0x0000590028057a11 */ /* 0x000fe200000f0c05 */
[----:B------:R-:W-:Y:S01]  /*1030*/  UMOV UR4, URZ ;  /* 0x0000003f00047c82 */ /* 0x000fe20008000000 */
[----:B------:R-:W-:-:S02]  /*1040*/  LOP3.LUT R6, R42, 0x80, RZ, 0xfc, !PT ;  /* 0x000000802a067812 */ /* 0x000fc400078efcff */
[----:B------:R-:W-:Y:S01]  /*1050*/  PLOP3.LUT P0, PT, P2, PT, PT, 0x80, 0x0 ;  /* 0x000000000000781c */ /* 0x000fe2000170f070 */
[----:B------:R-:W-:Y:S01]  /*1060*/  IMAD.X R5, R5, 0x1, R24, P3 ;  /* 0x0000000105057824 */ /* 0x000fe200018e0618 */
[----:B------:R-:W-:Y:S02]  /*1070*/  IADD3 R40, P3, R42, c[0x0][0x178], RZ ;  /* 0x00005e002a287a10 */ /* 0x000fe40007f7e0ff */
[----:B------:R-:W-:Y:S02]  /*1080*/  IADD3 R42, P4, R6, c[0x0][0x160], RZ ;  /* 0x00005800062a7a10 */ /* 0x000fe40007f9e0ff */
[----:B------:R-:W-:Y:S01]  /*1090*/  @!PT LDS RZ, [RZ] ;  /* 0x00000000fffff984 */ /* 0x000fe20000000800 */
[----:B------:R-:W-:Y:S01]  /*10a0*/  @!PT LDS RZ, [RZ] ;  /* 0x00000000fffff984 */ /* 0x000fe20000000800 */
[----:B------:R-:W-:Y:S01]  /*10b0*/  @!PT LDS RZ, [RZ] ;  /* 0x00000000fffff984 */ /* 0x000fe20000000800 */
[----:B------:R1:W-:Y:S01]  /*10c0*/  LDGSTS.E.BYPASS.128 [R38+0x3000], [R4.64], P1 ;  /* 0x0300000004267fae */ /* 0x0003e20008901c46 */
[C---:B------:R-:W-:Y:S02]  /*10d0*/  IADD3.X R39, R43.reuse, c[0x0][0x17c], RZ, P3, !PT ;  /* 0x00005f002b277a10 */ /* 0x040fe40001ffe4ff */
[----:B------:R-:W-:Y:S01]  /*10e0*/  IADD3.X R41, R43, c[0x0][0x164], RZ, P4, !PT ;  /* 0x000059002b297a10 */ /* 0x000fe200027fe4ff */
[----:B------:R-:W0:Y:S01]  /*10f0*/  LDGDEPBAR ;  /* 0x00000000000079af */ /* 0x000e220000000000 */
[----:B------:R-:W-:-:S03]  /*1100*/  IMAD.MOV.U32 R43, RZ, RZ, -0x1 ;  /* 0xffffffffff2b7424 */ /* 0x000fc600078e00ff */
[----:B------:R-:W-:Y:S06]  /*1110*/  BAR.SYNC 0x0 ;  /* 0x0000000000007b1d */ /* 0x000fec0000000000 */
[----:B------:R-:W-:Y:S01]  /*1120*/  @!PT LDS RZ, [RZ] ;  /* 0x00000000fffff984 */ /* 0x000fe20000000800 */
[----:B------:R-:W-:Y:S01]  /*1130*/  @!PT LDS RZ, [RZ] ;  /* 0x00000000fffff984 */ /* 0x000fe20000000800 */
[----:B------:R-:W-:Y:S01]  /*1140*/  @!PT LDS RZ, [RZ] ;  /* 0x00000000fffff984 */ /* 0x000fe20000000800 */
[----:B------:R1:W-:Y:S04]  /*1150*/  LDGSTS.E.BYPASS.128 [R38+0x4000], [R4.64+0x40], P1 ;  /* 0x0400004004267fae */ /* 0x0003e80008901c46 */
[----:B------:R-:W0:Y:S01]  /*1160*/  LDGDEPBAR ;  /* 0x00000000000079af */ /* 0x000e220000000000 */
[----:B------:R-:W-:-:S04]  /*1170*/  DEPBAR.LE SB0, 0x1 ;  /* 0x000080400000791a */ /* 0x000fc80000000000 */
[----:B-1----:R-:W-:Y:S06]  /*1180*/  BAR.SYNC 0x0 ;  /* 0x0000000000007b1d */ /* 0x002fec0000000000 */
.L_x_1:
[----:B------:R-:W-:Y:S01]  /*1190*/  LEA R44, R33, UR5, 0x1 ;  /* 0x00000005212c7c11 */ /* 0x000fe2000f8e08ff */
[----:B------:R-:W-:Y:S01]  /*11a0*/  LDSM.16.MT88.4 R16, [R32+0x2000] ;  /* 0x002000002010783b */ /* 0x000fe20000004200 */
[----:B------:R-:W-:Y:S01]  /*11b0*/  PLOP3.LUT P3, PT, P2, PT, PT, 0x80, 0x0 ;  /* 0x000000000000781c */ /* 0x000fe2000176f070 */
[----:B------:R-:W-:Y:S01]  /*11c0*/  UIADD3 UR4, UR4, 0x1, URZ ;  /* 0x0000000104047890 */ /* 0x000fe2000fffe03f */
[----:B------:R-:W-:Y:S01]  /*11d0*/  IADD3 R43, R43, 0x1, RZ ;  /* 0x000000012b2b7810 */ /* 0x000fe20007ffe0ff */
[----:B------:R-:W1:Y:S01]  /*11e0*/  LDSM.16.MT88.4 R24, [R44] ;  /* 0x000000002c18783b */ /* 0x000e620000004200 */
[----:B------:R-:W-:Y:S01]  /*11f0*/  ISETP.LT.U32.AND P2, PT, R3, 0x80, P1 ;  /* 0x000000800300780c */ /* 0x000fe20000f41070 */
[----:B------:R-:W-:Y:S01]  /*1200*/  UISETP.GE.AND UP0, UPT, UR4, 0x2, UPT ;  /* 0x000000020400788c */ /* 0x000fe2000bf06270 */
[----:B------:R-:W-:Y:S01]  /*1210*/  ISETP.GE.U32.AND P4, PT, R43, 0x2, PT ;  /* 0x000000022b00780c */ /* 0x000fe20003f86070 */
[----:B------:R-:W2:Y:S01]  /*1220*/  LDSM.16.M88.4 R28, [R37] ;  /* 0x00000000251c783b */ /* 0x000ea20000000200 */
[----:B------:R-:W-:Y:S01]  /*1230*/  IADD3 R45, R45, 0x1, RZ ;  /* 0x000000012d2d7810 */ /* 0x000fe20007ffe0ff */
[----:B------:R-:W-:Y:S01]  /*1240*/  USEL UR4, UR4, URZ, !UP0 ;  /* 0x0000003f04047287 */ /* 0x000fe2000c000000 */
[----:B------:R-:W-:Y:S01]  /*1250*/  IADD3 R3, R3, 0x20, RZ ;  /* 0x0000002003037810 */ /* 0x000fe20007ffe0ff */
[----:B------:R-:W-:Y:S02]  /*1260*/  LDSM.16.MT88.4 R4, [R32+0x2400] ;  /* 0x002400002004783b */ /* 0x000fe40000004200 */
[----:B------:R-:W-:-:S02]  /*1270*/  ULEA UR5, UR4, 0x3000, 0xc ;  /* 0x0000300004057891 */ /* 0x000fc4000f8e603f */
[----:B------:R-:W3:Y:S04]  /*1280*/  LDSM.16.MT88.4 R8, [R44+0x400] ;  /* 0x000400002c08783b */ /* 0x000ee80000004200 */
[----:B------:R-:W4:Y:S01]  /*1290*/  LDSM.16.M88.4 R20, [R36] ;  /* 0x000000002414783b */ /* 0x000f220000000200 */
[----:B-1----:R-:W-:Y:S02]  /*12a0*/  HMUL2 R12, R24, R16 ;  /* 0x00000010180c7232 */ /* 0x002fe40000000000 */
[----:B------:R-:W-:Y:S02]  /*12b0*/  HMUL2 R13, R25, R17 ;  /* 0x00000011190d7232 */ /* 0x000fe40000000000 */
[----:B------:R-:W-:Y:S02]  /*12c0*/  HMUL2 R18, R26, R18 ;  /* 0x000000121a127232 */ /* 0x000fe40000000000 */
[----:B------:R-:W-:-:S03]  /*12d0*/  HMUL2 R19, R27, R19 ;  /* 0x000000131b137232 */ /* 0x000fc60000000000 */
[----:B--2---:R-:W5:Y:S01]  /*12e0*/  HMMA.16816.F32 R12, R28, R12, RZ ;  /* 0x0000000c1c0c723c */ /* 0x004f6200000018ff */
[----:B---3--:R-:W-:Y:S02]  /*12f0*/  HMUL2 R4, R8, R4 ;  /* 0x0000000408047232 */ /* 0x008fe40000000000 */
[----:B------:R-:W-:Y:S02]  /*1300*/  HMUL2 R5, R9, R5 ;  /* 0x0000000509057232 */ /* 0x000fe40000000000 */
[----:B------:R-:W-:-:S03]  /*1310*/  HMUL2 R24, R10, R6 ;  /* 0x000000060a187232 */ /* 0x000fc60000000000 */
[----:B------:R5:W5:Y:S01]  /*1320*/  HMMA.16816.F32 R16, R28, R18, RZ ;  /* 0x000000121c10723c */ /* 0x000b6200000018ff */
[----:B------:R-:W-:Y:S01]  /*1330*/  HMUL2 R25, R11, R7 ;  /* 0x000000070b197232 */ /* 0x000fe20000000000 */
[----:B-----5:R-:W-:Y:S04]  /*1340*/  LDSM.16.M88.4 R28, [R35] ;  /* 0x00000000231c783b */ /* 0x020fe80000000200 */
[----:B------:R-:W-:Y:S10]  /*1350*/  LDSM.16.MT88.4 R8, [R32+0x2800] ;  /* 0x002800002008783b */ /* 0x000ff40000004200 */
[C---:B----4-:R5:W5:Y:S02]  /*1360*/  HMMA.16816.F32 R4, R20.reuse, R4, R12 ;  /* 0x000000041404723c */ /* 0x050b64000000180c */
[----:B-----5:R-:W1:Y:S06]  /*1370*/  LDSM.16.MT88.4 R12, [R44+0x800] ;  /* 0x000800002c0c783b */ /* 0x020e6c0000004200 */
[----:B------:R5:W5:Y:S02]  /*1380*/  HMMA.16816.F32 R20, R20, R24, R16 ;  /* 0x000000181414723c */ /* 0x000b640000001810 */
[----:B-----5:R-:W-:Y:S04]  /*1390*/  LDSM.16.MT88.4 R24, [R32+0x2c00] ;  /* 0x002c00002018783b */ /* 0x020fe80000004200 */
[----:B------:R-:W2:Y:S01]  /*13a0*/  LDSM.16.MT88.4 R16, [R44+0xc00] ;  /* 0x000c00002c10783b */ /* 0x000ea20000004200 */
[----:B-1----:R-:W-:-:S02]  /*13b0*/  HMUL2 R8, R12, R8 ;  /* 0x000000080c087232 */ /* 0x002fc40000000000 */
[----:B------:R-:W-:Y:S02]  /*13c0*/  HMUL2 R9, R13, R9 ;  /* 0x000000090d097232 */ /* 0x000fe40000000000 */
[----:B------:R-:W-:Y:S02]  /*13d0*/  HMUL2 R14, R14, R10 ;  /* 0x0000000a0e0e7232 */ /* 0x000fe40000000000 */
[----:B------:R-:W-:-:S03]  /*13e0*/  HMUL2 R15, R15, R11 ;  /* 0x0000000b0f0f7232 */ /* 0x000fc60000000000 */
[C---:B------:R5:W5:Y:S02]  /*13f0*/  HMMA.16816.F32 R4, R28.reuse, R8, R4 ;  /* 0x000000081c04723c */ /* 0x040b640000001804 */
[----:B-----5:R-:W1:Y:S01]  /*1400*/  LDSM.16.M88.4 R8, [R34] ;  /* 0x000000002208783b */ /* 0x020e620000000200 */
[----:B--2---:R-:W-:Y:S02]  /*1410*/  HMUL2 R16, R16, R24 ;  /* 0x0000001810107232 */ /* 0x004fe40000000000 */
[----:B------:R-:W-:Y:S02]  /*1420*/  HMUL2 R17, R17, R25 ;  /* 0x0000001911117232 */ /* 0x000fe40000000000 */
[----:B------:R-:W-:Y:S01]  /*1430*/  HMUL2 R18, R18, R26 ;  /* 0x0000001a12127232 */ /* 0x000fe20000000000 */
[----:B------:R-:W5:Y:S01]  /*1440*/  HMMA.16816.F32 R20, R28, R14, R20 ;  /* 0x0000000e1c14723c */ /* 0x000f620000001814 */
[----:B------:R-:W-:-:S15]  /*1450*/  HMUL2 R19, R19, R27 ;  /* 0x0000001b13137232 */ /* 0x000fde0000000000 */
[C---:B-1----:R-:W5:Y:S08]  /*1460*/  HMMA.16816.F32 R4, R8.reuse, R16, R4 ;  /* 0x000000100804723c */ /* 0x042f700000001804 */
[----:B-----5:R-:W5:-:S15]  /*1470*/  HMMA.16816.F32 R20, R8, R18, R20 ;  /* 0x000000120814723c */ /* 0x020f5e0000001814 */
[----:B------:R1:W-:Y:S04]  /*1480*/  STS.64 [R0.X4+0x5000], R4 ;  /* 0x0050000400007388 */ /* 0x0003e80000004a00 */
[----:B------:R-:W-:Y:S04]  /*1490*/  STS.64 [R0.X4+0x5500], R6 ;  /* 0x0055000600007388 */ /* 0x000fe80000004a00 */
[----:B-----5:R-:W-:Y:S04]  /*14a0*/  STS.64 [R0.X4+0x5040], R20 ;  /* 0x0050401400007388 */ /* 0x020fe80000004a00 */
[----:B------:R-:W-:Y:S01]  /*14b0*/  STS.64 [R0.X4+0x5540], R22 ;  /* 0x0055401600007388 */ /* 0x000fe20000004a00 */
[----:B-1----:R-:W-:Y:S01]  /*14c0*/  SEL R4, RZ, 0x10, !P2 ;  /* 0x00000010ff047807 */ /* 0x002fe20005000000 */
[----:B------:R-:W-:-:S02]  /*14d0*/  @P0 IMAD.MOV.U32 R5, RZ, RZ, R39 ;  /* 0x000000ffff050224 */ /* 0x000fc400078e0027 */
[----:B------:R-:W-:Y:S06]  /*14e0*/  BAR.SYNC 0x0 ;  /* 0x0000000000007b1d */ /* 0x000fec0000000000 */
[----:B------:R-:W1:Y:S01]  /*14f0*/  LDS.128 R12, [R2.X4+0x5000] ;  /* 0x00500000020c7984 */ /* 0x000e620000004c00 */
[----:B------:R-:W-:Y:S02]  /*1500*/  SEL R4, R4, RZ, !P4 ;  /* 0x000000ff04047207 */ /* 0x000fe40006000000 */
[C---:B------:R-:W-:Y:S01]  /*1510*/  ISETP.GE.AND P4, PT, R45.reuse, 0x2, PT ;  /* 0x000000022d00780c */ /* 0x040fe20003f86270 */
[----:B------:R-:W2:Y:S01]  /*1520*/  LDS.128 R8, [R2.X4+0x5010] ;  /* 0x0050100002087984 */ /* 0x000ea20000004c00 */
[----:B------:R-:W-:Y:S01]  /*1530*/  ISETP.NE.U32.AND P5, PT, R4, RZ, PT ;  /* 0x000000ff0400720c */ /* 0x000fe20003fa5070 */
[----:B------:R-:W-:Y:S01]  /*1540*/  @P0 IMAD.MOV.U32 R4, RZ, RZ, R40 ;  /* 0x000000ffff040224 */ /* 0x000fe200078e0028 */
[----:B------:R-:W-:-:S02]  /*1550*/  SEL R45, R45, RZ, !P4 ;  /* 0x000000ff2d2d7207 */ /* 0x000fc40006000000 */
[----:B------:R-:W-:-:S03]  /*1560*/  ISETP.GE.U32.AND P4, PT, R43, 0x3, PT ;  /* 0x000000032b00780c */ /* 0x000fc60003f86070 */
[----:B------:R-:W-:Y:S01]  /*1570*/  IMAD R7, R45, 0x1000, R38 ;  /* 0x000010002d077824 */ /* 0x000fe200078e0226 */
[----:B-1----:R-:W-:Y:S02]  /*1580*/  F2FP.PACK_AB R12, R13, R12 ;  /* 0x0000000c0d0c723e */ /* 0x002fe400000000ff */
[----:B------:R-:W-:Y:S02]  /*1590*/  F2FP.PACK_AB R13, R15, R14 ;  /* 0x0000000e0f0d723e */ /* 0x000fe400000000ff */
[----:B--2---:R-:W-:Y:S02]  /*15a0*/  F2FP.PACK_AB R14, R9, R8 ;  /* 0x00000008090e723e */ /* 0x004fe400000000ff */
[----:B------:R-:W-:-:S05]  /*15b0*/  F2FP.PACK_AB R15, R11, R10 ;  /* 0x0000000a0b0f723e */ /* 0x000fca00000000ff */
[----:B------:R-:W-:Y:S04]  /*15c0*/  @P0 STG.E.128 [R4.64], R12 ;  /* 0x0000000c04000986 */ /* 0x000fe8000c101d06 */
[----:B------:R-:W-:Y:S06]  /*15d0*/  BAR.SYNC 0x0 ;  /* 0x0000000000007b1d */ /* 0x000fec0000000000 */
[----:B------:R-:W-:Y:S01]  /*15e0*/  PLOP3.LUT P0, PT, P3, PT, PT, 0x80, 0x0 ;  /* 0x000000000000781c */ /* 0x000fe20001f0f070 */
[----:B------:R-:W-:Y:S01]  /*15f0*/  IMAD.MOV.U32 R4, RZ, RZ, R42 ;  /* 0x000000ffff047224 */ /* 0x000fe200078e002a */
[----:B------:R-:W-:Y:S01]  /*1600*/  IADD3 R42, P6, R42, 0x40, RZ ;  /* 0x000000402a2a7810 */ /* 0x000fe20007fde0ff */
[----:B------:R-:W-:-:S04]  /*1610*/  IMAD.MOV.U32 R5, RZ, RZ, R41 ;  /* 0x000000ffff057224 */ /* 0x000fc800078e0029 */
[----:B------:R-:W-:Y:S01]  /*1620*/  IMAD.X R41, RZ, RZ, R41, P6 ;  /* 0x000000ffff297224 */ /* 0x000fe200030e0629 */
[----:B------:R-:W-:Y:S01]  /*1630*/  @!PT LDS RZ, [RZ] ;  /* 0x00000000fffff984 */ /* 0x000fe20000000800 */
[----:B------:R-:W-:Y:S01]  /*1640*/  @!PT LDS RZ, [RZ] ;  /* 0x00000000fffff984 */ /* 0x000fe20000000800 */
[----:B------:R-:W-:Y:S01]  /*1650*/  @!PT LDS RZ, [RZ] ;  /* 0x00000000fffff984 */ /* 0x000fe20000000800 */
[----:B------:R1:W-:Y:S01]  /*1660*/  LDGSTS.E.BYPASS.128 [R7+0x3000], [R4.64], P5 ;  /* 0x0300000004077fae */ /* 0x0003e2000a901c46 */
[----:B------:R-:W-:-:S03]  /*1670*/  IADD3 R40, P5, R40, 0x40, RZ ;  /* 0x0000004028287810 */ /* 0x000fc60007fbe0ff */
[----:B------:R-:W0:Y:S02]  /*1680*/  LDGDEPBAR ;  /* 0x00000000000079af */ /* 0x000e240000000000 */
[----:B------:R-:W-:Y:S01]  /*1690*/  IMAD.X R39, RZ, RZ, R39, P5 ;  /* 0x000000ffff277224 */ /* 0x000fe200028e0627 */
[----:B------:R-:W-:-:S04]  /*16a0*/  DEPBAR.LE SB0, 0x1 ;  /* 0x000080400000791a */ /* 0x000fc80000000000 */
[----:B------:R-:W-:Y:S06]  /*16b0*/  BAR.SYNC 0x0 ;  /* 0x0000000000007b1d */ /* 0x000fec0000000000 */
[----:B-1----:R-:W-:Y:S05]  /*16c0*/  @!P4 BRA `(.L_x_1) ;  /* 0xfffffac00000c947 */ /* 0x002fea000383ffff */
[----:B------:R-:W-:-:S04]  /*16d0*/  DEPBAR.LE SB0, 0x0 ;  /* 0x000080000000791a */ /* 0x000fc80000000000 */
[----:B------:R-:W-:Y:S06]  /*16e0*/  BAR.SYNC 0x0 ;  /* 0x0000000000007b1d */ /* 0x000fec0000000000 */
[----:B------:R-:W-:Y:S05]  /*16f0*/  EXIT ;  /* 0x000000000000794d */ /* 0x000fea0003800000 */
.L_x_2:
[----:B------:R-:W-:-:S00]  /*1700*/  BRA `(.L_x_2) ;  /* 0xfffffff000007947 */ /* 0x000fc0000383ffff */
[----:B------:R-:W-:-:S00]  /*1710*/  NOP ;  /* 0x0000000000007918 */ /* 0x000fc00000000000 */
        /* <DEDUP_REMOVED lines=14> */
.L_x_3:


//--------------------- .nv.shared.recompute_w_u_fwd_kernel --------------------------
	.section	.nv.shared.recompute_w_u_fwd_kernel,"aw",@nobits
	.align	16
